//
// Generated by NVIDIA NVVM Compiler
//
// Compiler Build ID: CL-36424714
// Cuda compilation tools, release 13.0, V13.0.88
// Based on NVVM 20.0.0
//

.version 9.0
.target sm_100
.address_size 64

	// .globl	_Z16multiplyMatricesPiS_S_iii

.visible .entry _Z16multiplyMatricesPiS_S_iii(
	.param .u64 .ptr .align 1 _Z16multiplyMatricesPiS_S_iii_param_0,
	.param .u64 .ptr .align 1 _Z16multiplyMatricesPiS_S_iii_param_1,
	.param .u64 .ptr .align 1 _Z16multiplyMatricesPiS_S_iii_param_2,
	.param .u32 _Z16multiplyMatricesPiS_S_iii_param_3,
	.param .u32 _Z16multiplyMatricesPiS_S_iii_param_4,
	.param .u32 _Z16multiplyMatricesPiS_S_iii_param_5
)
{
	.reg .pred 	%p<13>;
	.reg .b32 	%r<107>;
	.reg .b64 	%rd<53>;

	ld.param.u64 	%rd7, [_Z16multiplyMatricesPiS_S_iii_param_0];
	ld.param.u64 	%rd8, [_Z16multiplyMatricesPiS_S_iii_param_1];
	ld.param.u64 	%rd6, [_Z16multiplyMatricesPiS_S_iii_param_2];
	ld.param.u32 	%r32, [_Z16multiplyMatricesPiS_S_iii_param_3];
	ld.param.u32 	%r30, [_Z16multiplyMatricesPiS_S_iii_param_4];
	ld.param.u32 	%r31, [_Z16multiplyMatricesPiS_S_iii_param_5];
	cvta.to.global.u64 	%rd1, %rd8;
	cvta.to.global.u64 	%rd2, %rd7;
	mov.u32 	%r33, %ctaid.y;
	mov.u32 	%r34, %ntid.y;
	mov.u32 	%r35, %tid.y;
	mad.lo.s32 	%r1, %r33, %r34, %r35;
	mov.u32 	%r36, %ctaid.x;
	mov.u32 	%r37, %ntid.x;
	mov.u32 	%r38, %tid.x;
	mad.lo.s32 	%r2, %r36, %r37, %r38;
	setp.ge.s32 	%p1, %r1, %r32;
	setp.ge.s32 	%p2, %r2, %r31;
	or.pred  	%p3, %p1, %p2;
	@%p3 bra 	$L__BB0_14;
	setp.lt.s32 	%p4, %r30, 1;
	mov.b32 	%r106, 0;
	@%p4 bra 	$L__BB0_13;
	mul.lo.s32 	%r3, %r30, %r1;
	and.b32  	%r4, %r30, 7;
	setp.lt.u32 	%p5, %r30, 8;
	mov.b32 	%r101, 0;
	mov.u32 	%r106, %r101;
	@%p5 bra 	$L__BB0_5;
	and.b32  	%r101, %r30, 2147483640;
	neg.s32 	%r95, %r101;
	shl.b32 	%r7, %r31, 3;
	mul.wide.u32 	%rd9, %r3, 4;
	add.s64 	%rd10, %rd9, %rd2;
	add.s64 	%rd52, %rd10, 16;
	mov.b32 	%r106, 0;
	mul.wide.s32 	%rd13, %r31, 4;
	mov.u32 	%r94, %r2;
$L__BB0_4:
	.pragma "nounroll";
	ld.global.u32 	%r43, [%rd52+-16];
	mul.wide.s32 	%rd11, %r94, 4;
	add.s64 	%rd12, %rd1, %rd11;
	ld.global.u32 	%r44, [%rd12];
	mad.lo.s32 	%r45, %r44, %r43, %r106;
	ld.global.u32 	%r46, [%rd52+-12];
	add.s64 	%rd14, %rd12, %rd13;
	ld.global.u32 	%r47, [%rd14];
	mad.lo.s32 	%r48, %r47, %r46, %r45;
	ld.global.u32 	%r49, [%rd52+-8];
	add.s64 	%rd15, %rd14, %rd13;
	ld.global.u32 	%r50, [%rd15];
	mad.lo.s32 	%r51, %r50, %r49, %r48;
	ld.global.u32 	%r52, [%rd52+-4];
	add.s64 	%rd16, %rd15, %rd13;
	ld.global.u32 	%r53, [%rd16];
	mad.lo.s32 	%r54, %r53, %r52, %r51;
	ld.global.u32 	%r55, [%rd52];
	add.s64 	%rd17, %rd16, %rd13;
	ld.global.u32 	%r56, [%rd17];
	mad.lo.s32 	%r57, %r56, %r55, %r54;
	ld.global.u32 	%r58, [%rd52+4];
	add.s64 	%rd18, %rd17, %rd13;
	ld.global.u32 	%r59, [%rd18];
	mad.lo.s32 	%r60, %r59, %r58, %r57;
	ld.global.u32 	%r61, [%rd52+8];
	add.s64 	%rd19, %rd18, %rd13;
	ld.global.u32 	%r62, [%rd19];
	mad.lo.s32 	%r63, %r62, %r61, %r60;
	ld.global.u32 	%r64, [%rd52+12];
	add.s64 	%rd20, %rd19, %rd13;
	ld.global.u32 	%r65, [%rd20];
	mad.lo.s32 	%r106, %r65, %r64, %r63;
	add.s32 	%r95, %r95, 8;
	add.s32 	%r94, %r94, %r7;
	add.s64 	%rd52, %rd52, 32;
	setp.ne.s32 	%p6, %r95, 0;
	@%p6 bra 	$L__BB0_4;
$L__BB0_5:
	setp.eq.s32 	%p7, %r4, 0;
	@%p7 bra 	$L__BB0_13;
	and.b32  	%r17, %r30, 3;
	setp.lt.u32 	%p8, %r4, 4;
	@%p8 bra 	$L__BB0_8;
	add.s32 	%r67, %r101, %r3;
	mul.wide.u32 	%rd21, %r67, 4;
	add.s64 	%rd22, %rd2, %rd21;
	ld.global.u32 	%r68, [%rd22];
	mad.lo.s32 	%r69, %r101, %r31, %r2;
	mul.wide.s32 	%rd23, %r69, 4;
	add.s64 	%rd24, %rd1, %rd23;
	ld.global.u32 	%r70, [%rd24];
	mad.lo.s32 	%r71, %r70, %r68, %r106;
	cvt.u64.u32 	%rd25, %r3;
	cvt.u64.u32 	%rd26, %r101;
	add.s64 	%rd27, %rd26, %rd25;
	shl.b64 	%rd28, %rd27, 2;
	add.s64 	%rd29, %rd2, %rd28;
	ld.global.u32 	%r72, [%rd29+4];
	mul.wide.s32 	%rd30, %r31, 4;
	add.s64 	%rd31, %rd24, %rd30;
	ld.global.u32 	%r73, [%rd31];
	mad.lo.s32 	%r74, %r73, %r72, %r71;
	ld.global.u32 	%r75, [%rd29+8];
	add.s64 	%rd32, %rd31, %rd30;
	ld.global.u32 	%r76, [%rd32];
	mad.lo.s32 	%r77, %r76, %r75, %r74;
	ld.global.u32 	%r78, [%rd29+12];
	add.s64 	%rd33, %rd32, %rd30;
	ld.global.u32 	%r79, [%rd33];
	mad.lo.s32 	%r106, %r79, %r78, %r77;
	add.s32 	%r101, %r101, 4;
$L__BB0_8:
	setp.eq.s32 	%p9, %r17, 0;
	@%p9 bra 	$L__BB0_13;
	setp.eq.s32 	%p10, %r17, 1;
	@%p10 bra 	$L__BB0_11;
	add.s32 	%r81, %r101, %r3;
	mul.wide.u32 	%rd34, %r81, 4;
	add.s64 	%rd35, %rd2, %rd34;
	ld.global.u32 	%r82, [%rd35];
	mad.lo.s32 	%r83, %r101, %r31, %r2;
	mul.wide.s32 	%rd36, %r83, 4;
	add.s64 	%rd37, %rd1, %rd36;
	ld.global.u32 	%r84, [%rd37];
	mad.lo.s32 	%r85, %r84, %r82, %r106;
	cvt.u64.u32 	%rd38, %r3;
	cvt.u64.u32 	%rd39, %r101;
	add.s64 	%rd40, %rd39, %rd38;
	shl.b64 	%rd41, %rd40, 2;
	add.s64 	%rd42, %rd2, %rd41;
	ld.global.u32 	%r86, [%rd42+4];
	mul.wide.s32 	%rd43, %r31, 4;
	add.s64 	%rd44, %rd37, %rd43;
	ld.global.u32 	%r87, [%rd44];
	mad.lo.s32 	%r106, %r87, %r86, %r85;
	add.s32 	%r101, %r101, 2;
$L__BB0_11:
	and.b32  	%r88, %r30, 1;
	setp.eq.b32 	%p11, %r88, 1;
	not.pred 	%p12, %p11;
	@%p12 bra 	$L__BB0_13;
	add.s32 	%r89, %r101, %r3;
	mul.wide.u32 	%rd45, %r89, 4;
	add.s64 	%rd46, %rd2, %rd45;
	ld.global.u32 	%r90, [%rd46];
	mad.lo.s32 	%r91, %r101, %r31, %r2;
	mul.wide.s32 	%rd47, %r91, 4;
	add.s64 	%rd48, %rd1, %rd47;
	ld.global.u32 	%r92, [%rd48];
	mad.lo.s32 	%r106, %r92, %r90, %r106;
$L__BB0_13:
	mad.lo.s32 	%r93, %r31, %r1, %r2;
	cvta.to.global.u64 	%rd49, %rd6;
	mul.wide.s32 	%rd50, %r93, 4;
	add.s64 	%rd51, %rd49, %rd50;
	st.global.u32 	[%rd51], %r106;
$L__BB0_14:
	ret;

}


// ===== COMPILED SASS (sm_100) =====

	.target	sm_100

	.elftype	@"ET_EXEC"


//--------------------- .note.nv.tkinfo           --------------------------
	.section	.note.nv.tkinfo,"",@"SHT_NOTE"
	.sectionflags	@"SHF_NOTE_NV_TKINFO"
	.tkinfo
        /*0018*/ 	.word	0x00000002
        /*0030*/ 	.string	""
        /*0030*/ 	.string	"ptxas"
        /*0030*/ 	.string	"Cuda compilation tools, release 13.0, V13.0.88"
        /*0030*/ 	.string	"Build cuda_13.0.r13.0/compiler.36424714_0"
        /*0030*/ 	.string	"-arch sm_100 -m 64 "



//--------------------- .note.nv.cuinfo           --------------------------
	.section	.note.nv.cuinfo,"",@"SHT_NOTE"
	.sectionflags	@"SHF_NOTE_NV_CUINFO"
        /*0018*/ 	.short	0x0002
        /*001a*/ 	.short	0x0064
        /*001c*/ 	.short	0x0082
	.zero		2


//--------------------- .nv.info                  --------------------------
	.section	.nv.info,"",@"SHT_CUDA_INFO"
	.align	4


	//----- nvinfo : EIATTR_REGCOUNT
	.align		4
        /*0000*/ 	.byte	0x04, 0x2f
        /*0002*/ 	.short	(.L_1 - .L_0)
	.align		4
.L_0:
        /*0004*/ 	.word	index@(_Z16multiplyMatricesPiS_S_iii)
        /*0008*/ 	.word	0x00000020


	//----- nvinfo : EIATTR_FRAME_SIZE
	.align		4
.L_1:
        /*000c*/ 	.byte	0x04, 0x11
        /*000e*/ 	.short	(.L_3 - .L_2)
	.align		4
.L_2:
        /*0010*/ 	.word	index@(_Z16multiplyMatricesPiS_S_iii)
        /*0014*/ 	.word	0x00000000


	//----- nvinfo : EIATTR_MIN_STACK_SIZE
	.align		4
.L_3:
        /*0018*/ 	.byte	0x04, 0x12
        /*001a*/ 	.short	(.L_5 - .L_4)
	.align		4
.L_4:
        /*001c*/ 	.word	index@(_Z16multiplyMatricesPiS_S_iii)
        /*0020*/ 	.word	0x00000000
.L_5:


//--------------------- .nv.compat                --------------------------
	.section	.nv.compat,"",@"SHT_CUDA_COMPAT_INFO"
	.align	4
        /*0000*/ 	.byte	0x02, 0x09, 0x00, 0x00, 0x02, 0x02, 0x01, 0x00, 0x02, 0x05, 0x05, 0x00, 0x03, 0x07, 0x01, 0x01
        /*0010*/ 	.byte	0x02, 0x03, 0x00, 0x00, 0x02, 0x06, 0x01, 0x00, 0x04, 0x0b, 0x08, 0x00, 0x09, 0x00, 0x00, 0x00
        /*0020*/ 	.byte	0x00, 0x00, 0x00, 0x00


//--------------------- .nv.info._Z16multiplyMatricesPiS_S_iii --------------------------
	.section	.nv.info._Z16multiplyMatricesPiS_S_iii,"",@"SHT_CUDA_INFO"
	.sectionflags	@""
	.align	4


	//----- nvinfo : EIATTR_CUDA_API_VERSION
	.align		4
        /*0000*/ 	.byte	0x04, 0x37
        /*0002*/ 	.short	(.L_7 - .L_6)
.L_6:
        /*0004*/ 	.word	0x00000082


	//----- nvinfo : EIATTR_KPARAM_INFO
	.align		4
.L_7:
        /*0008*/ 	.byte	0x04, 0x17
        /*000a*/ 	.short	(.L_9 - .L_8)
.L_8:
        /*000c*/ 	.word	0x00000000
        /*0010*/ 	.short	0x0005
        /*0012*/ 	.short	0x0020
        /*0014*/ 	.byte	0x00, 0xf0, 0x11, 0x00


	//----- nvinfo : EIATTR_KPARAM_INFO
	.align		4
.L_9:
        /*0018*/ 	.byte	0x04, 0x17
        /*001a*/ 	.short	(.L_11 - .L_10)
.L_10:
        /*001c*/ 	.word	0x00000000
        /*0020*/ 	.short	0x0004
        /*0022*/ 	.short	0x001c
        /*0024*/ 	.byte	0x00, 0xf0, 0x11, 0x00


	//----- nvinfo : EIATTR_KPARAM_INFO
	.align		4
.L_11:
        /*0028*/ 	.byte	0x04, 0x17
        /*002a*/ 	.short	(.L_13 - .L_12)
.L_12:
        /*002c*/ 	.word	0x00000000
        /*0030*/ 	.short	0x0003
        /*0032*/ 	.short	0x0018
        /*0034*/ 	.byte	0x00, 0xf0, 0x11, 0x00


	//----- nvinfo : EIATTR_KPARAM_INFO
	.align		4
.L_13:
        /*0038*/ 	.byte	0x04, 0x17
        /*003a*/ 	.short	(.L_15 - .L_14)
.L_14:
        /*003c*/ 	.word	0x00000000
        /*0040*/ 	.short	0x0002
        /*0042*/ 	.short	0x0010
        /*0044*/ 	.byte	0x00, 0xf5, 0x21, 0x00


	//----- nvinfo : EIATTR_KPARAM_INFO
	.align		4
.L_15:
        /*0048*/ 	.byte	0x04, 0x17
        /*004a*/ 	.short	(.L_17 - .L_16)
.L_16:
        /*004c*/ 	.word	0x00000000
        /*0050*/ 	.short	0x0001
        /*0052*/ 	.short	0x0008
        /*0054*/ 	.byte	0x00, 0xf5, 0x21, 0x00


	//----- nvinfo : EIATTR_KPARAM_INFO
	.align		4
.L_17:
        /*0058*/ 	.byte	0x04, 0x17
        /*005a*/ 	.short	(.L_19 - .L_18)
.L_18:
        /*005c*/ 	.word	0x00000000
        /*0060*/ 	.short	0x0000
        /*0062*/ 	.short	0x0000
        /*0064*/ 	.byte	0x00, 0xf5, 0x21, 0x00


	//----- nvinfo : EIATTR_SPARSE_MMA_MASK
	.align		4
.L_19:
        /*0068*/ 	.byte	0x03, 0x50
        /*006a*/ 	.short	0x0000


	//----- nvinfo : EIATTR_MAXREG_COUNT
	.align		4
        /*006c*/ 	.byte	0x03, 0x1b
        /*006e*/ 	.short	0x00ff


	//----- nvinfo : EIATTR_MERCURY_ISA_VERSION
	.align		4
        /*0070*/ 	.byte	0x03, 0x5f
        /*0072*/ 	.short	0x0101


	//----- nvinfo : EIATTR_VRC_CTA_INIT_COUNT
	.align		4
        /*0074*/ 	.byte	0x02, 0x4a
	.zero		1
	.zero		1


	//----- nvinfo : EIATTR_EXIT_INSTR_OFFSETS
	.align		4
        /*0078*/ 	.byte	0x04, 0x1c
        /*007a*/ 	.short	(.L_21 - .L_20)


	//   ....[0]....
.L_20:
        /*007c*/ 	.word	0x000000d0


	//   ....[1]....
        /*0080*/ 	.word	0x000008e0


	//----- nvinfo : EIATTR_CBANK_PARAM_SIZE
	.align		4
.L_21:
        /*0084*/ 	.byte	0x03, 0x19
        /*0086*/ 	.short	0x0024


	//----- nvinfo : EIATTR_PARAM_CBANK
	.align		4
        /*0088*/ 	.byte	0x04, 0x0a
        /*008a*/ 	.short	(.L_23 - .L_22)
	.align		4
.L_22:
        /*008c*/ 	.word	index@(.nv.constant0._Z16multiplyMatricesPiS_S_iii)
        /*0090*/ 	.short	0x0380
        /*0092*/ 	.short	0x0024


	//----- nvinfo : EIATTR_SW_WAR
	.align		4
.L_23:
        /*0094*/ 	.byte	0x04, 0x36
        /*0096*/ 	.short	(.L_25 - .L_24)
.L_24:
        /*0098*/ 	.word	0x00000008
.L_25:


//--------------------- .nv.callgraph             --------------------------
	.section	.nv.callgraph,"",@"SHT_CUDA_CALLGRAPH"
	.align	4
	.sectionentsize	8
	.align		4
        /*0000*/ 	.word	0x00000000
	.align		4
        /*0004*/ 	.word	0xffffffff
	.align		4
        /*0008*/ 	.word	0x00000000
	.align		4
        /*000c*/ 	.word	0xfffffffe
	.align		4
        /*0010*/ 	.word	0x00000000
	.align		4
        /*0014*/ 	.word	0xfffffffd
	.align		4
        /*0018*/ 	.word	0x00000000
	.align		4
        /*001c*/ 	.word	0xfffffffc


//--------------------- .text._Z16multiplyMatricesPiS_S_iii --------------------------
	.section	.text._Z16multiplyMatricesPiS_S_iii,"ax",@progbits
	.align	128
        .global         _Z16multiplyMatricesPiS_S_iii
        .type           _Z16multiplyMatricesPiS_S_iii,@function
        .size           _Z16multiplyMatricesPiS_S_iii,(.L_x_5 - _Z16multiplyMatricesPiS_S_iii)
        .other          _Z16multiplyMatricesPiS_S_iii,@"STO_CUDA_ENTRY STV_DEFAULT"
_Z16multiplyMatricesPiS_S_iii:
.text._Z16multiplyMatricesPiS_S_iii:
[----:B------:R-:W-:Y:S01]  /*0000*/  LDC R1, c[0x0][0x37c] ;  /* 0x0000df00ff017b82 */ /* 0x000fe20000000800 */
[----:B------:R-:W0:Y:S07]  /*0010*/  S2R R5, SR_TID.X ;  /* 0x0000000000057919 */ /* 0x000e2e0000002100 */
[----:B------:R-:W1:Y:S01]  /*0020*/  LDC R16, c[0x0][0x364] ;  /* 0x0000d900ff107b82 */ /* 0x000e620000000800 */
[----:B------:R-:W2:Y:S01]  /*0030*/  LDCU UR6, c[0x0][0x398] ;  /* 0x00007300ff0677ac */ /* 0x000ea20008000800 */
[----:B------:R-:W1:Y:S06]  /*0040*/  S2R R3, SR_TID.Y ;  /* 0x0000000000037919 */ /* 0x000e6c0000002200 */
[----:B------:R-:W0:Y:S08]  /*0050*/  S2UR UR5, SR_CTAID.X ;  /* 0x00000000000579c3 */ /* 0x000e300000002500 */
[----:B------:R-:W0:Y:S08]  /*0060*/  LDC R0, c[0x0][0x360] ;  /* 0x0000d800ff007b82 */ /* 0x000e300000000800 */
[----:B------:R-:W1:Y:S08]  /*0070*/  S2UR UR4, SR_CTAID.Y ;  /* 0x00000000000479c3 */ /* 0x000e700000002600 */
[----:B------:R-:W3:Y:S01]  /*0080*/  LDC R17, c[0x0][0x3a0] ;  /* 0x0000e800ff117b82 */ /* 0x000ee20000000800 */
[----:B0-----:R-:W-:-:S02]  /*0090*/  IMAD R0, R0, UR5, R5 ;  /* 0x0000000500007c24 */ /* 0x001fc4000f8e0205 */
[----:B-1----:R-:W-:-:S03]  /*00a0*/  IMAD R16, R16, UR4, R3 ;  /* 0x0000000410107c24 */ /* 0x002fc6000f8e0203 */
[----:B---3--:R-:W-:-:S04]  /*00b0*/  ISETP.GE.AND P0, PT, R0, R17, PT ;  /* 0x000000110000720c */ /* 0x008fc80003f06270 */
[----:B--2---:R-:W-:-:S13]  /*00c0*/  ISETP.GE.OR P0, PT, R16, UR6, P0 ;  /* 0x0000000610007c0c */ /* 0x004fda0008706670 */
[----:B------:R-:W-:Y:S05]  /*00d0*/  @P0 EXIT ;  /* 0x000000000000094d */ /* 0x000fea0003800000 */
[----:B------:R-:W0:Y:S01]  /*00e0*/  LDC R19, c[0x0][0x39c] ;  /* 0x0000e700ff137b82 */ /* 0x000e220000000800 */
[----:B------:R-:W1:Y:S01]  /*00f0*/  LDCU.64 UR4, c[0x0][0x358] ;  /* 0x00006b00ff0477ac */ /* 0x000e620008000a00 */
[----:B------:R-:W-:Y:S01]  /*0100*/  HFMA2 R24, -RZ, RZ, 0, 0 ;  /* 0x00000000ff187431 */ /* 0x000fe200000001ff */
[----:B0-----:R-:W-:-:S13]  /*0110*/  ISETP.GE.AND P0, PT, R19, 0x1, PT ;  /* 0x000000011300780c */ /* 0x001fda0003f06270 */
[----:B-1----:R-:W-:Y:S05]  /*0120*/  @!P0 BRA `(.L_x_0) ;  /* 0x0000000400dc8947 */ /* 0x002fea0003800000 */
[C---:B------:R-:W-:Y:S01]  /*0130*/  ISETP.GE.U32.AND P1, PT, R19.reuse, 0x8, PT ;  /* 0x000000081300780c */ /* 0x040fe20003f26070 */
[----:B------:R-:W-:Y:S01]  /*0140*/  IMAD R20, R16, R19, RZ ;  /* 0x0000001310147224 */ /* 0x000fe200078e02ff */
[----:B------:R-:W-:Y:S02]  /*0150*/  LOP3.LUT R27, R19, 0x7, RZ, 0xc0, !PT ;  /* 0x00000007131b7812 */ /* 0x000fe400078ec0ff */
[----:B------:R-:W-:Y:S02]  /*0160*/  MOV R21, RZ ;  /* 0x000000ff00157202 */ /* 0x000fe40000000f00 */
[----:B------:R-:W-:Y:S02]  /*0170*/  ISETP.NE.AND P0, PT, R27, RZ, PT ;  /* 0x000000ff1b00720c */ /* 0x000fe40003f05270 */
[----:B------:R-:W-:-:S05]  /*0180*/  MOV R24, RZ ;  /* 0x000000ff00187202 */ /* 0x000fca0000000f00 */
[----:B------:R-:W-:Y:S06]  /*0190*/  @!P1 BRA `(.L_x_1) ;  /* 0x0000000000c09947 */ /* 0x000fec0003800000 */
[----:B------:R-:W0:Y:S01]  /*01a0*/  LDC.64 R2, c[0x0][0x380] ;  /* 0x0000e000ff027b82 */ /* 0x000e220000000a00 */
[----:B------:R-:W-:Y:S02]  /*01b0*/  LOP3.LUT R21, R19, 0x7ffffff8, RZ, 0xc0, !PT ;  /* 0x7ffffff813157812 */ /* 0x000fe400078ec0ff */
[----:B------:R-:W-:Y:S02]  /*01c0*/  MOV R24, RZ ;  /* 0x000000ff00187202 */ /* 0x000fe40000000f00 */
[----:B------:R-:W-:Y:S02]  /*01d0*/  MOV R18, R0 ;  /* 0x0000000000127202 */ /* 0x000fe40000000f00 */
[----:B------:R-:W-:Y:S01]  /*01e0*/  IADD3 R22, PT, PT, -R21, RZ, RZ ;  /* 0x000000ff15167210 */ /* 0x000fe20007ffe1ff */
[----:B0-----:R-:W-:-:S03]  /*01f0*/  IMAD.WIDE.U32 R2, R20, 0x4, R2 ;  /* 0x0000000414027825 */ /* 0x001fc600078e0002 */
[----:B------:R-:W-:-:S04]  /*0200*/  IADD3 R4, P1, PT, R2, 0x10, RZ ;  /* 0x0000001002047810 */ /* 0x000fc80007f3e0ff */
[----:B------:R-:W-:-:S09]  /*0210*/  IADD3.X R3, PT, PT, RZ, R3, RZ, P1, !PT ;  /* 0x00000003ff037210 */ /* 0x000fd20000ffe4ff */
.L_x_2:
[----:B------:R-:W0:Y:S01]  /*0220*/  LDC.64 R14, c[0x0][0x388] ;  /* 0x0000e200ff0e7b82 */ /* 0x000e220000000a00 */
[----:B------:R-:W-:-:S05]  /*0230*/  MOV R2, R4 ;  /* 0x0000000400027202 */ /* 0x000fca0000000f00 */
[----:B------:R-:W2:Y:S04]  /*0240*/  LDG.E R25, desc[UR4][R2.64+-0x10] ;  /* 0xfffff00402197981 */ /* 0x000ea8000c1e1900 */
[----:B------:R-:W3:Y:S04]  /*0250*/  LDG.E R23, desc[UR4][R2.64+-0xc] ;  /* 0xfffff40402177981 */ /* 0x000ee8000c1e1900 */
[----:B------:R-:W4:Y:S04]  /*0260*/  LDG.E R29, desc[UR4][R2.64+-0x8] ;  /* 0xfffff804021d7981 */ /* 0x000f28000c1e1900 */
[----:B------:R-:W5:Y:S01]  /*0270*/  LDG.E R28, desc[UR4][R2.64+-0x4] ;  /* 0xfffffc04021c7981 */ /* 0x000f62000c1e1900 */
[----:B0-----:R-:W-:-:S05]  /*0280*/  IMAD.WIDE R14, R18, 0x4, R14 ;  /* 0x00000004120e7825 */ /* 0x001fca00078e020e */
[----:B------:R0:W2:Y:S01]  /*0290*/  LDG.E R26, desc[UR4][R14.64] ;  /* 0x000000040e1a7981 */ /* 0x0000a2000c1e1900 */
[----:B------:R-:W-:-:S04]  /*02a0*/  IMAD.WIDE R12, R17, 0x4, R14 ;  /* 0x00000004110c7825 */ /* 0x000fc800078e020e */
[C---:B------:R-:W-:Y:S02]  /*02b0*/  IMAD.WIDE R4, R17.reuse, 0x4, R12 ;  /* 0x0000000411047825 */ /* 0x040fe400078e020c */
[----:B------:R-:W3:Y:S02]  /*02c0*/  LDG.E R12, desc[UR4][R12.64] ;  /* 0x000000040c0c7981 */ /* 0x000ee4000c1e1900 */
[C---:B------:R-:W-:Y:S02]  /*02d0*/  IMAD.WIDE R8, R17.reuse, 0x4, R4 ;  /* 0x0000000411087825 */ /* 0x040fe400078e0204 */
[----:B------:R-:W4:Y:S02]  /*02e0*/  LDG.E R4, desc[UR4][R4.64] ;  /* 0x0000000404047981 */ /* 0x000f24000c1e1900 */
[C---:B------:R-:W-:Y:S02]  /*02f0*/  IMAD.WIDE R6, R17.reuse, 0x4, R8 ;  /* 0x0000000411067825 */ /* 0x040fe400078e0208 */
[----:B------:R-:W5:Y:S02]  /*0300*/  LDG.E R8, desc[UR4][R8.64] ;  /* 0x0000000408087981 */ /* 0x000f64000c1e1900 */
[----:B------:R-:W-:-:S02]  /*0310*/  IMAD.WIDE R10, R17, 0x4, R6 ;  /* 0x00000004110a7825 */ /* 0x000fc400078e0206 */
[----:B------:R-:W5:Y:S04]  /*0320*/  LDG.E R5, desc[UR4][R2.64] ;  /* 0x0000000402057981 */ /* 0x000f68000c1e1900 */
[----:B------:R-:W5:Y:S01]  /*0330*/  LDG.E R6, desc[UR4][R6.64] ;  /* 0x0000000406067981 */ /* 0x000f62000c1e1900 */
[----:B0-----:R-:W-:-:S03]  /*0340*/  IMAD.WIDE R14, R17, 0x4, R10 ;  /* 0x00000004110e7825 */ /* 0x001fc600078e020a */
[----:B------:R-:W5:Y:S04]  /*0350*/  LDG.E R10, desc[UR4][R10.64] ;  /* 0x000000040a0a7981 */ /* 0x000f68000c1e1900 */
[----:B------:R-:W5:Y:S04]  /*0360*/  LDG.E R13, desc[UR4][R14.64] ;  /* 0x000000040e0d7981 */ /* 0x000f68000c1e1900 */
[----:B------:R-:W5:Y:S04]  /*0370*/  LDG.E R7, desc[UR4][R2.64+0x4] ;  /* 0x0000040402077981 */ /* 0x000f68000c1e1900 */
[----:B------:R-:W5:Y:S01]  /*0380*/  LDG.E R9, desc[UR4][R2.64+0xc] ;  /* 0x00000c0402097981 */ /* 0x000f62000c1e1900 */
[----:B--2---:R-:W-:-:S02]  /*0390*/  IMAD R26, R25, R26, R24 ;  /* 0x0000001a191a7224 */ /* 0x004fc400078e0218 */
[----:B------:R-:W-:Y:S02]  /*03a0*/  IMAD.WIDE R24, R17, 0x4, R14 ;  /* 0x0000000411187825 */ /* 0x000fe400078e020e */
[----:B------:R0:W2:Y:S04]  /*03b0*/  LDG.E R14, desc[UR4][R2.64+0x8] ;  /* 0x00000804020e7981 */ /* 0x0000a8000c1e1900 */
[----:B------:R-:W2:Y:S01]  /*03c0*/  LDG.E R24, desc[UR4][R24.64] ;  /* 0x0000000418187981 */ /* 0x000ea2000c1e1900 */
[----:B---3--:R-:W-:Y:S01]  /*03d0*/  IMAD R12, R23, R12, R26 ;  /* 0x0000000c170c7224 */ /* 0x008fe200078e021a */
[----:B------:R-:W-:-:S03]  /*03e0*/  IADD3 R22, PT, PT, R22, 0x8, RZ ;  /* 0x0000000816167810 */ /* 0x000fc60007ffe0ff */
[----:B----4-:R-:W-:Y:S01]  /*03f0*/  IMAD R29, R29, R4, R12 ;  /* 0x000000041d1d7224 */ /* 0x010fe200078e020c */
[----:B------:R-:W-:-:S03]  /*0400*/  ISETP.NE.AND P1, PT, R22, RZ, PT ;  /* 0x000000ff1600720c */ /* 0x000fc60003f25270 */
[----:B-----5:R-:W-:Y:S01]  /*0410*/  IMAD R8, R28, R8, R29 ;  /* 0x000000081c087224 */ /* 0x020fe200078e021d */
[----:B------:R-:W-:-:S03]  /*0420*/  IADD3 R4, P2, PT, R2, 0x20, RZ ;  /* 0x0000002002047810 */ /* 0x000fc60007f5e0ff */
[----:B------:R-:W-:Y:S01]  /*0430*/  IMAD R5, R5, R6, R8 ;  /* 0x0000000605057224 */ /* 0x000fe200078e0208 */
[----:B0-----:R-:W-:Y:S02]  /*0440*/  IADD3.X R3, PT, PT, RZ, R3, RZ, P2, !PT ;  /* 0x00000003ff037210 */ /* 0x001fe400017fe4ff */
[----:B------:R-:W-:Y:S01]  /*0450*/  LEA R18, R17, R18, 0x3 ;  /* 0x0000001211127211 */ /* 0x000fe200078e18ff */
[----:B------:R-:W-:-:S04]  /*0460*/  IMAD R5, R7, R10, R5 ;  /* 0x0000000a07057224 */ /* 0x000fc800078e0205 */
[----:B--2---:R-:W-:-:S04]  /*0470*/  IMAD R5, R14, R13, R5 ;  /* 0x0000000d0e057224 */ /* 0x004fc800078e0205 */
[----:B------:R-:W-:Y:S01]  /*0480*/  IMAD R24, R9, R24, R5 ;  /* 0x0000001809187224 */ /* 0x000fe200078e0205 */
[----:B------:R-:W-:Y:S06]  /*0490*/  @P1 BRA `(.L_x_2) ;  /* 0xfffffffc00601947 */ /* 0x000fec000383ffff */
.L_x_1:
[----:B------:R-:W-:Y:S05]  /*04a0*/  @!P0 BRA `(.L_x_0) ;  /* 0x0000000000fc8947 */ /* 0x000fea0003800000 */
[----:B------:R-:W-:Y:S02]  /*04b0*/  ISETP.GE.U32.AND P1, PT, R27, 0x4, PT ;  /* 0x000000041b00780c */ /* 0x000fe40003f26070 */
[----:B------:R-:W-:-:S04]  /*04c0*/  LOP3.LUT R14, R19, 0x3, RZ, 0xc0, !PT ;  /* 0x00000003130e7812 */ /* 0x000fc800078ec0ff */
[----:B------:R-:W-:-:S07]  /*04d0*/  ISETP.NE.AND P0, PT, R14, RZ, PT ;  /* 0x000000ff0e00720c */ /* 0x000fce0003f05270 */
[----:B------:R-:W-:Y:S06]  /*04e0*/  @!P1 BRA `(.L_x_3) ;  /* 0x00000000006c9947 */ /* 0x000fec0003800000 */
[----:B------:R-:W0:Y:S01]  /*04f0*/  LDC.64 R4, c[0x0][0x388] ;  /* 0x0000e200ff047b82 */ /* 0x000e220000000a00 */
[----:B------:R-:W1:Y:S01]  /*0500*/  LDCU.64 UR6, c[0x0][0x380] ;  /* 0x00007000ff0677ac */ /* 0x000e620008000a00 */
[----:B------:R-:W-:Y:S01]  /*0510*/  IMAD R7, R21, R17, R0 ;  /* 0x0000001115077224 */ /* 0x000fe200078e0200 */
[CC--:B------:R-:W-:Y:S02]  /*0520*/  IADD3 R3, PT, PT, R20.reuse, R21.reuse, RZ ;  /* 0x0000001514037210 */ /* 0x0c0fe40007ffe0ff */
[----:B------:R-:W-:-:S03]  /*0530*/  IADD3 R8, P1, PT, R20, R21, RZ ;  /* 0x0000001514087210 */ /* 0x000fc60007f3e0ff */
[----:B------:R-:W2:Y:S01]  /*0540*/  LDC.64 R12, c[0x0][0x380] ;  /* 0x0000e000ff0c7b82 */ /* 0x000ea20000000a00 */
[----:B0-----:R-:W-:-:S04]  /*0550*/  IMAD.WIDE R4, R7, 0x4, R4 ;  /* 0x0000000407047825 */ /* 0x001fc800078e0204 */
[----:B------:R-:W-:Y:S02]  /*0560*/  IMAD.WIDE R6, R17, 0x4, R4 ;  /* 0x0000000411067825 */ /* 0x000fe400078e0204 */
[----:B------:R-:W3:Y:S02]  /*0570*/  LDG.E R4, desc[UR4][R4.64] ;  /* 0x0000000404047981 */ /* 0x000ee4000c1e1900 */
[----:B--2---:R-:W-:Y:S01]  /*0580*/  IMAD.WIDE.U32 R12, R3, 0x4, R12 ;  /* 0x00000004030c7825 */ /* 0x004fe200078e000c */
[----:B------:R-:W-:Y:S02]  /*0590*/  IADD3.X R3, PT, PT, RZ, RZ, RZ, P1, !PT ;  /* 0x000000ffff037210 */ /* 0x000fe40000ffe4ff */
[----:B-1----:R-:W-:-:S03]  /*05a0*/  LEA R2, P1, R8, UR6, 0x2 ;  /* 0x0000000608027c11 */ /* 0x002fc6000f8210ff */
[----:B------:R-:W3:Y:S01]  /*05b0*/  LDG.E R13, desc[UR4][R12.64] ;  /* 0x000000040c0d7981 */ /* 0x000ee2000c1e1900 */
[----:B------:R-:W-:Y:S01]  /*05c0*/  LEA.HI.X R3, R8, UR7, R3, 0x2, P1 ;  /* 0x0000000708037c11 */ /* 0x000fe200088f1403 */
[C---:B------:R-:W-:Y:S02]  /*05d0*/  IMAD.WIDE R8, R17.reuse, 0x4, R6 ;  /* 0x0000000411087825 */ /* 0x040fe400078e0206 */
[----:B------:R-:W2:Y:S04]  /*05e0*/  LDG.E R6, desc[UR4][R6.64] ;  /* 0x0000000406067981 */ /* 0x000ea8000c1e1900 */
[----:B------:R-:W2:Y:S01]  /*05f0*/  LDG.E R15, desc[UR4][R2.64+0x4] ;  /* 0x00000404020f7981 */ /* 0x000ea2000c1e1900 */
[----:B------:R-:W-:-:S03]  /*0600*/  IMAD.WIDE R10, R17, 0x4, R8 ;  /* 0x00000004110a7825 */ /* 0x000fc600078e0208 */
[----:B------:R-:W4:Y:S04]  /*0610*/  LDG.E R22, desc[UR4][R8.64] ;  /* 0x0000000408167981 */ /* 0x000f28000c1e1900 */
[----:B------:R-:W4:Y:S04]  /*0620*/  LDG.E R18, desc[UR4][R2.64+0x8] ;  /* 0x0000080402127981 */ /* 0x000f28000c1e1900 */
[----:B------:R-:W5:Y:S04]  /*0630*/  LDG.E R26, desc[UR4][R2.64+0xc] ;  /* 0x00000c04021a7981 */ /* 0x000f68000c1e1900 */
[----:B------:R-:W5:Y:S01]  /*0640*/  LDG.E R10, desc[UR4][R10.64] ;  /* 0x000000040a0a7981 */ /* 0x000f62000c1e1900 */
[----:B------:R-:W-:Y:S01]  /*0650*/  IADD3 R21, PT, PT, R21, 0x4, RZ ;  /* 0x0000000415157810 */ /* 0x000fe20007ffe0ff */
[----:B---3--:R-:W-:-:S04]  /*0660*/  IMAD R24, R13, R4, R24 ;  /* 0x000000040d187224 */ /* 0x008fc800078e0218 */
[----:B--2---:R-:W-:-:S04]  /*0670*/  IMAD R15, R15, R6, R24 ;  /* 0x000000060f0f7224 */ /* 0x004fc800078e0218 */
[----:B----4-:R-:W-:-:S04]  /*0680*/  IMAD R15, R18, R22, R15 ;  /* 0x00000016120f7224 */ /* 0x010fc800078e020f */
[----:B-----5:R-:W-:-:S07]  /*0690*/  IMAD R24, R26, R10, R15 ;  /* 0x0000000a1a187224 */ /* 0x020fce00078e020f */
.L_x_3:
[----:B------:R-:W-:Y:S05]  /*06a0*/  @!P0 BRA `(.L_x_0) ;  /* 0x00000000007c8947 */ /* 0x000fea0003800000 */
[----:B------:R-:W-:Y:S01]  /*06b0*/  ISETP.NE.AND P1, PT, R14, 0x1, PT ;  /* 0x000000010e00780c */ /* 0x000fe20003f25270 */
[----:B------:R-:W0:Y:S01]  /*06c0*/  LDC.64 R10, c[0x0][0x380] ;  /* 0x0000e000ff0a7b82 */ /* 0x000e220000000a00 */
[----:B------:R-:W-:-:S04]  /*06d0*/  LOP3.LUT R19, R19, 0x1, RZ, 0xc0, !PT ;  /* 0x0000000113137812 */ /* 0x000fc800078ec0ff */
[----:B------:R-:W-:-:S03]  /*06e0*/  ISETP.NE.U32.AND P0, PT, R19, 0x1, PT ;  /* 0x000000011300780c */ /* 0x000fc60003f05070 */
[----:B------:R-:W1:Y:S04]  /*06f0*/  LDC.64 R8, c[0x0][0x388] ;  /* 0x0000e200ff087b82 */ /* 0x000e680000000a00 */
[CC--:B------:R-:W-:Y:S02]  /*0700*/  @P1 IADD3 R13, PT, PT, R20.reuse, R21.reuse, RZ ;  /* 0x00000015140d1210 */ /* 0x0c0fe40007ffe0ff */
[----:B------:R-:W-:Y:S02]  /*0710*/  @P1 IADD3 R12, P2, PT, R20, R21, RZ ;  /* 0x00000015140c1210 */ /* 0x000fe40007f5e0ff */
[----:B------:R-:W2:Y:S02]  /*0720*/  @P1 LDC.64 R2, c[0x0][0x380] ;  /* 0x0000e000ff021b82 */ /* 0x000ea40000000a00 */
[----:B------:R-:W-:-:S06]  /*0730*/  @P1 IADD3.X R14, PT, PT, RZ, RZ, RZ, P2, !PT ;  /* 0x000000ffff0e1210 */ /* 0x000fcc00017fe4ff */
[----:B------:R-:W3:Y:S01]  /*0740*/  LDC.64 R4, c[0x0][0x380] ;  /* 0x0000e000ff047b82 */ /* 0x000ee20000000a00 */
[----:B0-----:R-:W-:-:S04]  /*0750*/  @P1 IMAD.WIDE.U32 R10, R13, 0x4, R10 ;  /* 0x000000040d0a1825 */ /* 0x001fc800078e000a */
[C---:B------:R-:W-:Y:S01]  /*0760*/  @P1 IMAD R13, R21.reuse, R17, R0 ;  /* 0x00000011150d1224 */ /* 0x040fe200078e0200 */
[----:B------:R-:W-:Y:S01]  /*0770*/  @P1 IADD3 R21, PT, PT, R21, 0x2, RZ ;  /* 0x0000000215151810 */ /* 0x000fe20007ffe0ff */
[----:B------:R-:W4:Y:S01]  /*0780*/  @P1 LDG.E R11, desc[UR4][R10.64] ;  /* 0x000000040a0b1981 */ /* 0x000f22000c1e1900 */
[----:B------:R-:W0:Y:S01]  /*0790*/  LDC.64 R6, c[0x0][0x388] ;  /* 0x0000e200ff067b82 */ /* 0x000e220000000a00 */
[----:B-1----:R-:W-:Y:S01]  /*07a0*/  @P1 IMAD.WIDE R8, R13, 0x4, R8 ;  /* 0x000000040d081825 */ /* 0x002fe200078e0208 */
[----:B------:R-:W-:Y:S02]  /*07b0*/  @!P0 IADD3 R15, PT, PT, R20, R21, RZ ;  /* 0x00000015140f8210 */ /* 0x000fe40007ffe0ff */
[----:B--2---:R-:W-:Y:S01]  /*07c0*/  @P1 LEA R2, P2, R12, R2, 0x2 ;  /* 0x000000020c021211 */ /* 0x004fe200078410ff */
[----:B------:R-:W-:-:S03]  /*07d0*/  @!P0 IMAD R21, R21, R17, R0 ;  /* 0x0000001115158224 */ /* 0x000fc600078e0200 */
[----:B------:R-:W-:Y:S01]  /*07e0*/  @P1 LEA.HI.X R3, R12, R3, R14, 0x2, P2 ;  /* 0x000000030c031211 */ /* 0x000fe200010f140e */
[----:B------:R-:W-:Y:S01]  /*07f0*/  @P1 IMAD.WIDE R12, R17, 0x4, R8 ;  /* 0x00000004110c1825 */ /* 0x000fe200078e0208 */
[----:B------:R-:W4:Y:S03]  /*0800*/  @P1 LDG.E R14, desc[UR4][R8.64] ;  /* 0x00000004080e1981 */ /* 0x000f26000c1e1900 */
[----:B---3--:R-:W-:Y:S01]  /*0810*/  @!P0 IMAD.WIDE.U32 R4, R15, 0x4, R4 ;  /* 0x000000040f048825 */ /* 0x008fe200078e0004 */
[----:B------:R-:W2:Y:S04]  /*0820*/  @P1 LDG.E R2, desc[UR4][R2.64+0x4] ;  /* 0x0000040402021981 */ /* 0x000ea8000c1e1900 */
[----:B------:R-:W2:Y:S01]  /*0830*/  @P1 LDG.E R12, desc[UR4][R12.64] ;  /* 0x000000040c0c1981 */ /* 0x000ea2000c1e1900 */
[----:B0-----:R-:W-:-:S03]  /*0840*/  @!P0 IMAD.WIDE R6, R21, 0x4, R6 ;  /* 0x0000000415068825 */ /* 0x001fc600078e0206 */
[----:B------:R-:W3:Y:S04]  /*0850*/  @!P0 LDG.E R5, desc[UR4][R4.64] ;  /* 0x0000000404058981 */ /* 0x000ee8000c1e1900 */
[----:B------:R-:W3:Y:S01]  /*0860*/  @!P0 LDG.E R6, desc[UR4][R6.64] ;  /* 0x0000000406068981 */ /* 0x000ee2000c1e1900 */
[----:B----4-:R-:W-:-:S04]  /*0870*/  @P1 IMAD R11, R11, R14, R24 ;  /* 0x0000000e0b0b1224 */ /* 0x010fc800078e0218 */
[----:B--2---:R-:W-:-:S04]  /*0880*/  @P1 IMAD R24, R2, R12, R11 ;  /* 0x0000000c02181224 */ /* 0x004fc800078e020b */
[----:B---3--:R-:W-:-:S07]  /*0890*/  @!P0 IMAD R24, R5, R6, R24 ;  /* 0x0000000605188224 */ /* 0x008fce00078e0218 */
.L_x_0:
[----:B------:R-:W0:Y:S01]  /*08a0*/  LDC.64 R2, c[0x0][0x390] ;  /* 0x0000e400ff027b82 */ /* 0x000e220000000a00 */
[----:B------:R-:W-:-:S04]  /*08b0*/  IMAD R17, R16, R17, R0 ;  /* 0x0000001110117224 */ /* 0x000fc800078e0200 */
[----:B0-----:R-:W-:-:S05]  /*08c0*/  IMAD.WIDE R2, R17, 0x4, R2 ;  /* 0x0000000411027825 */ /* 0x001fca00078e0202 */
[----:B------:R-:W-:Y:S01]  /*08d0*/  STG.E desc[UR4][R2.64], R24 ;  /* 0x0000001802007986 */ /* 0x000fe2000c101904 */
[----:B------:R-:W-:Y:S05]  /*08e0*/  EXIT ;  /* 0x000000000000794d */ /* 0x000fea0003800000 */
.L_x_4:
[----:B------:R-:W-:-:S00]  /*08f0*/  BRA `(.L_x_4) ;  /* 0xfffffffc00fc7947 */ /* 0x000fc0000383ffff */
[----:B------:R-:W-:-:S00]  /*0900*/  NOP ;  /* 0x0000000000007918 */ /* 0x000fc00000000000 */
[----:B------:R-:W-:-:S00]  /*0910*/  NOP ;  /* 0x0000000000007918 */ /* 0x000fc00000000000 */
[----:B------:R-:W-:-:S00]  /*0920*/  NOP ;  /* 0x0000000000007918 */ /* 0x000fc00000000000 */
[----:B------:R-:W-:-:S00]  /*0930*/  NOP ;  /* 0x0000000000007918 */ /* 0x000fc00000000000 */
[----:B------:R-:W-:-:S00]  /*0940*/  NOP ;  /* 0x0000000000007918 */ /* 0x000fc00000000000 */
[----:B------:R-:W-:-:S00]  /*0950*/  NOP ;  /* 0x0000000000007918 */ /* 0x000fc00000000000 */
[----:B------:R-:W-:-:S00]  /*0960*/  NOP ;  /* 0x0000000000007918 */ /* 0x000fc00000000000 */
[----:B------:R-:W-:-:S00]  /*0970*/  NOP ;  /* 0x0000000000007918 */ /* 0x000fc00000000000 */
.L_x_5:


//--------------------- .nv.shared.reserved.0     --------------------------
	.section	.nv.shared.reserved.0,"aw",@nobits
	.weak		__nv_reservedSMEM_offset_0_alias
	.size		__nv_reservedSMEM_offset_0_alias, 0, 64
	.other		__nv_reservedSMEM_offset_0_alias,@"STO_CUDA_RESERVED_SHARED STV_DEFAULT"
__nv_reservedSMEM_offset_0_alias:
	.zero		0
	.zero		64


//--------------------- .nv.constant0._Z16multiplyMatricesPiS_S_iii --------------------------
	.section	.nv.constant0._Z16multiplyMatricesPiS_S_iii,"a",@progbits
	.sectionflags	@""
	.align	4
.nv.constant0._Z16multiplyMatricesPiS_S_iii:
	.zero		932


//--------------------- SYMBOLS --------------------------

	.type		.nv.reservedSmem.offset0,@object
	.size		.nv.reservedSmem.offset0,0x4
